	.headerflags	@"EF_CUDA_TEXMODE_UNIFIED EF_CUDA_64BIT_ADDRESS EF_CUDA_ACCELERATORS EF_CUDA_SM90 EF_CUDA_VIRTUAL_SM(EF_CUDA_SM90)"
	.elftype	@"ET_EXEC"


//--------------------- .nv.info                  --------------------------
	.section	.nv.info,"",@"SHT_CUDA_INFO"
	.align	4


	//----- nvinfo : EIATTR_REGCOUNT
	.align		4
        /*0000*/ 	.byte	0x04, 0x2f
        /*0002*/ 	.short	(.L_1 - .L_0)
	.align		4
.L_0:
        /*0004*/ 	.word	index@(triton_poi_fused_sub_0)
        /*0008*/ 	.word	0x00000020


	//----- nvinfo : EIATTR_MIN_STACK_SIZE
	.align		4
.L_1:
        /*000c*/ 	.byte	0x04, 0x12
        /*000e*/ 	.short	(.L_3 - .L_2)
	.align		4
.L_2:
        /*0010*/ 	.word	index@(triton_poi_fused_sub_0)
        /*0014*/ 	.word	0x00000000


	//----- nvinfo : EIATTR_FRAME_SIZE
	.align		4
.L_3:
        /*0018*/ 	.byte	0x04, 0x11
        /*001a*/ 	.short	(.L_5 - .L_4)
	.align		4
.L_4:
        /*001c*/ 	.word	index@(triton_poi_fused_sub_0)
        /*0020*/ 	.word	0x00000000


	//----- nvinfo : EIATTR_MIN_STACK_SIZE
	.align		4
.L_5:
        /*0024*/ 	.byte	0x04, 0x12
        /*0026*/ 	.short	(.L_7 - .L_6)
	.align		4
.L_6:
        /*0028*/ 	.word	index@(triton_poi_fused_sub_0)
        /*002c*/ 	.word	0x00000000
.L_7:


//--------------------- .nv.info.triton_poi_fused_sub_0 --------------------------
	.section	.nv.info.triton_poi_fused_sub_0,"",@"SHT_CUDA_INFO"
	.sectionflags	@""
	.align	4


	//----- nvinfo : EIATTR_CUDA_API_VERSION
	.align		4
        /*0000*/ 	.byte	0x04, 0x37
        /*0002*/ 	.short	(.L_9 - .L_8)
.L_8:
        /*0004*/ 	.word	0x0000007c


	//----- nvinfo : EIATTR_KPARAM_INFO
	.align		4
.L_9:
        /*0008*/ 	.byte	0x04, 0x17
        /*000a*/ 	.short	(.L_11 - .L_10)
.L_10:
        /*000c*/ 	.word	0x00000000
        /*0010*/ 	.short	0x0004
        /*0012*/ 	.short	0x001c
        /*0014*/ 	.byte	0x00, 0xf0, 0x11, 0x00


	//----- nvinfo : EIATTR_KPARAM_INFO
	.align		4
.L_11:
        /*0018*/ 	.byte	0x04, 0x17
        /*001a*/ 	.short	(.L_13 - .L_12)
.L_12:
        /*001c*/ 	.word	0x00000000
        /*0020*/ 	.short	0x0003
        /*0022*/ 	.short	0x0018
        /*0024*/ 	.byte	0x00, 0xf0, 0x11, 0x00


	//----- nvinfo : EIATTR_KPARAM_INFO
	.align		4
.L_13:
        /*0028*/ 	.byte	0x04, 0x17
        /*002a*/ 	.short	(.L_15 - .L_14)
.L_14:
        /*002c*/ 	.word	0x00000000
        /*0030*/ 	.short	0x0002
        /*0032*/ 	.short	0x0010
        /*0034*/ 	.byte	0x00, 0xf4, 0x21, 0x00


	//----- nvinfo : EIATTR_KPARAM_INFO
	.align		4
.L_15:
        /*0038*/ 	.byte	0x04, 0x17
        /*003a*/ 	.short	(.L_17 - .L_16)
.L_16:
        /*003c*/ 	.word	0x00000000
        /*0040*/ 	.short	0x0001
        /*0042*/ 	.short	0x0008
        /*0044*/ 	.byte	0x00, 0xf4, 0x21, 0x00


	//----- nvinfo : EIATTR_KPARAM_INFO
	.align		4
.L_17:
        /*0048*/ 	.byte	0x04, 0x17
        /*004a*/ 	.short	(.L_19 - .L_18)
.L_18:
        /*004c*/ 	.word	0x00000000
        /*0050*/ 	.short	0x0000
        /*0052*/ 	.short	0x0000
        /*0054*/ 	.byte	0x00, 0xf4, 0x21, 0x00


	//----- nvinfo : EIATTR_SPARSE_MMA_MASK
	.align		4
.L_19:
        /*0058*/ 	.byte	0x03, 0x50
        /*005a*/ 	.short	0x0000


	//----- nvinfo : EIATTR_MAXREG_COUNT
	.align		4
        /*005c*/ 	.byte	0x03, 0x1b
        /*005e*/ 	.short	0x00ff


	//----- nvinfo : EIATTR_EXIT_INSTR_OFFSETS
	.align		4
        /*0060*/ 	.byte	0x04, 0x1c
        /*0062*/ 	.short	(.L_21 - .L_20)


	//   ....[0]....
.L_20:
        /*0064*/ 	.word	0x000008e0


	//   ....[1]....
        /*0068*/ 	.word	0x00000940


	//----- nvinfo : EIATTR_REQNTID
	.align		4
.L_21:
        /*006c*/ 	.byte	0x04, 0x10
        /*006e*/ 	.short	(.L_23 - .L_22)
.L_22:
        /*0070*/ 	.word	0x00000100
        /*0074*/ 	.word	0x00000001
        /*0078*/ 	.word	0x00000001


	//----- nvinfo : EIATTR_CBANK_PARAM_SIZE
	.align		4
.L_23:
        /*007c*/ 	.byte	0x03, 0x19
        /*007e*/ 	.short	0x0020


	//----- nvinfo : EIATTR_PARAM_CBANK
	.align		4
        /*0080*/ 	.byte	0x04, 0x0a
        /*0082*/ 	.short	(.L_25 - .L_24)
	.align		4
.L_24:
        /*0084*/ 	.word	index@(.nv.constant0.triton_poi_fused_sub_0)
        /*0088*/ 	.short	0x0210
        /*008a*/ 	.short	0x0020


	//----- nvinfo : EIATTR_SW_WAR
	.align		4
.L_25:
        /*008c*/ 	.byte	0x04, 0x36
        /*008e*/ 	.short	(.L_27 - .L_26)
.L_26:
        /*0090*/ 	.word	0x00000008
.L_27:


//--------------------- .nv.callgraph             --------------------------
	.section	.nv.callgraph,"",@"SHT_CUDA_CALLGRAPH"
	.align	4
	.sectionentsize	8
	.align		4
        /*0000*/ 	.word	0x00000000
	.align		4
        /*0004*/ 	.word	0xffffffff
	.align		4
        /*0008*/ 	.word	0x00000000
	.align		4
        /*000c*/ 	.word	0xfffffffe
	.align		4
        /*0010*/ 	.word	0x00000000
	.align		4
        /*0014*/ 	.word	0xfffffffd
	.align		4
        /*0018*/ 	.word	0x00000000
	.align		4
        /*001c*/ 	.word	0xfffffffc


//--------------------- .text.triton_poi_fused_sub_0 --------------------------
	.section	.text.triton_poi_fused_sub_0,"ax",@progbits
	.sectionflags	@"SHF_BARRIERS=1"
	.align	128
        .global         triton_poi_fused_sub_0
        .type           triton_poi_fused_sub_0,@function
        .size           triton_poi_fused_sub_0,(.L_x_1 - triton_poi_fused_sub_0)
        .other          triton_poi_fused_sub_0,@"STO_CUDA_ENTRY STV_DEFAULT"
triton_poi_fused_sub_0:
.text.triton_poi_fused_sub_0:
[----:B------:R-:W0:Y:S01]  /*0000*/  LDC R1, c[0x0][0x28] ;  /* 0x00000a00ff017b82 */ /* 0x000e220000000800 */
[----:B------:R-:W1:Y:S07]  /*0010*/  S2R R23, SR_TID.X ;  /* 0x0000000000177919 */ /* 0x000e6e0000002100 */
[----:B------:R-:W2:Y:S01]  /*0020*/  LDC.64 R10, c[0x0][0x210] ;  /* 0x00008400ff0a7b82 */ /* 0x000ea20000000a00 */
[----:B------:R-:W-:Y:S02]  /*0030*/  CS2R R4, SRZ ;  /* 0x0000000000047805 */ /* 0x000fe4000001ff00 */
[----:B------:R-:W-:Y:S01]  /*0040*/  CS2R R6, SRZ ;  /* 0x0000000000067805 */ /* 0x000fe2000001ff00 */
[----:B------:R-:W3:Y:S01]  /*0050*/  S2R R0, SR_CTAID.X ;  /* 0x0000000000007919 */ /* 0x000ee20000002500 */
[----:B------:R-:W-:-:S02]  /*0060*/  CS2R R12, SRZ ;  /* 0x00000000000c7805 */ /* 0x000fc4000001ff00 */
[----:B------:R-:W-:Y:S01]  /*0070*/  CS2R R14, SRZ ;  /* 0x00000000000e7805 */ /* 0x000fe2000001ff00 */
[----:B------:R-:W-:Y:S01]  /*0080*/  ULDC.64 UR6, c[0x0][0x208] ;  /* 0x0000820000067ab9 */ /* 0x000fe20000000a00 */
[----:B------:R-:W4:Y:S01]  /*0090*/  S2R R22, SR_CTAID.Y ;  /* 0x0000000000167919 */ /* 0x000f220000002600 */
[----:B------:R-:W5:Y:S01]  /*00a0*/  LDC.64 R20, c[0x0][0x218] ;  /* 0x00008600ff147b82 */ /* 0x000f620000000a00 */
[----:B-1----:R-:W-:Y:S01]  /*00b0*/  SHF.R.U32.HI R19, RZ, 0x2, R23 ;  /* 0x00000002ff137819 */ /* 0x002fe20000011617 */
[----:B------:R-:W-:Y:S02]  /*00c0*/  IMAD.SHL.U32 R3, R23, 0x4, RZ ;  /* 0x0000000417037824 */ /* 0x000fe400078e00ff */
[----:B---3--:R-:W-:Y:S01]  /*00d0*/  IMAD.SHL.U32 R0, R0, 0x10, RZ ;  /* 0x0000001000007824 */ /* 0x008fe200078e00ff */
[----:B------:R-:W-:-:S04]  /*00e0*/  SGXT.U32 R19, R19, 0x6 ;  /* 0x000000061313781a */ /* 0x000fc80000000000 */
[----:B------:R-:W-:Y:S02]  /*00f0*/  LOP3.LUT R2, R0, 0xc, R3, 0xf8, !PT ;  /* 0x0000000c00027812 */ /* 0x000fe400078ef803 */
[----:B----4-:R-:W-:Y:S02]  /*0100*/  PRMT R9, R19, 0x6540, R22 ;  /* 0x0000654013097816 */ /* 0x010fe40000000016 */
[C---:B------:R-:W-:Y:S01]  /*0110*/  ISETP.GE.AND P0, PT, R2.reuse, 0x10, PT ;  /* 0x000000100200780c */ /* 0x040fe20003f06270 */
[----:B--2---:R-:W-:-:S04]  /*0120*/  IMAD.WIDE R10, R2, 0x4, R10 ;  /* 0x00000004020a7825 */ /* 0x004fc800078e020a */
[----:B------:R-:W-:-:S04]  /*0130*/  IMAD R9, R9, 0x10, R2 ;  /* 0x0000001009097824 */ /* 0x000fc800078e0202 */
[----:B-----5:R-:W-:-:S04]  /*0140*/  IMAD.WIDE R16, R9, 0x4, R20 ;  /* 0x0000000409107825 */ /* 0x020fc800078e0214 */
[----:B------:R-:W2:Y:S04]  /*0150*/  @!P0 LDG.E.EL.128 R4, desc[UR6][R10.64] ;  /* 0x000000060a048981 */ /* 0x000ea8000c2e1d00 */
[----:B------:R1:W2:Y:S01]  /*0160*/  @!P0 LDG.E.EL.128 R12, desc[UR6][R16.64] ;  /* 0x00000006100c8981 */ /* 0x0002a2000c2e1d00 */
[----:B------:R-:W3:Y:S01]  /*0170*/  S2UR UR5, SR_CgaCtaId ;  /* 0x00000000000579c3 */ /* 0x000ee20000008800 */
[----:B------:R-:W-:Y:S01]  /*0180*/  UMOV UR4, 0x400 ;  /* 0x0000040000047882 */ /* 0x000fe20000000000 */
[----:B------:R-:W-:Y:S01]  /*0190*/  VIADD R29, R9, 0x800 ;  /* 0x00000800091d7836 */ /* 0x000fe20000000000 */
[----:B------:R-:W4:Y:S03]  /*01a0*/  S2R R2, SR_TID.X ;  /* 0x0000000000027919 */ /* 0x000f260000002100 */
[----:B------:R-:W-:-:S04]  /*01b0*/  IMAD.WIDE R28, R29, 0x4, R20 ;  /* 0x000000041d1c7825 */ /* 0x000fc800078e0214 */
[C---:B-1----:R-:W-:Y:S02]  /*01c0*/  VIADD R17, R9.reuse, 0x400 ;  /* 0x0000040009117836 */ /* 0x042fe40000000000 */
[----:B------:R-:W-:Y:S02]  /*01d0*/  VIADD R9, R9, 0xc00 ;  /* 0x00000c0009097836 */ /* 0x000fe40000000000 */
[----:B------:R-:W-:-:S04]  /*01e0*/  IMAD.WIDE R16, R17, 0x4, R20 ;  /* 0x0000000411107825 */ /* 0x000fc800078e0214 */
[----:B------:R-:W-:Y:S01]  /*01f0*/  IMAD.WIDE R20, R9, 0x4, R20 ;  /* 0x0000000409147825 */ /* 0x000fe200078e0214 */
[----:B---3--:R-:W-:-:S03]  /*0200*/  UPRMT UR4, UR5, 0x654, UR4 ;  /* 0x0000065405047896 */ /* 0x008fc60008000004 */
[----:B----4-:R-:W-:-:S05]  /*0210*/  IMAD.SHL.U32 R2, R2, 0x400, RZ ;  /* 0x0000040002027824 */ /* 0x010fca00078e00ff */
[----:B------:R-:W-:-:S04]  /*0220*/  LOP3.LUT R2, R2, 0xc00, RZ, 0xc0, !PT ;  /* 0x00000c0002027812 */ /* 0x000fc800078ec0ff */
[C---:B------:R-:W-:Y:S02]  /*0230*/  LOP3.LUT R26, R2.reuse, R19, RZ, 0xfc, !PT ;  /* 0x00000013021a7212 */ /* 0x040fe400078efcff */
[C---:B------:R-:W-:Y:S02]  /*0240*/  LEA.HI R25, R2.reuse, UR4, RZ, 0x1c ;  /* 0x0000000402197c11 */ /* 0x040fe4000f8fe0ff */
[C---:B------:R-:W-:Y:S02]  /*0250*/  LOP3.LUT R8, R2.reuse, 0x100, RZ, 0xfc, !PT ;  /* 0x0000010002087812 */ /* 0x040fe400078efcff */
[----:B------:R-:W-:Y:S01]  /*0260*/  LOP3.LUT R10, R2, 0x200, RZ, 0xfc, !PT ;  /* 0x00000200020a7812 */ /* 0x000fe200078efcff */
[----:B------:R-:W-:Y:S01]  /*0270*/  IMAD R25, R26, 0x4, R25 ;  /* 0x000000041a197824 */ /* 0x000fe200078e0219 */
[----:B------:R-:W-:Y:S02]  /*0280*/  LOP3.LUT R2, R2, 0x300, RZ, 0xfc, !PT ;  /* 0x0000030002027812 */ /* 0x000fe400078efcff */
[----:B------:R-:W-:-:S02]  /*0290*/  LEA.HI R11, R8, UR4, RZ, 0x1c ;  /* 0x00000004080b7c11 */ /* 0x000fc4000f8fe0ff */
[----:B------:R-:W-:Y:S02]  /*02a0*/  CS2R R8, SRZ ;  /* 0x0000000000087805 */ /* 0x000fe4000001ff00 */
[----:B------:R-:W-:Y:S02]  /*02b0*/  LEA.HI R19, R10, UR4, RZ, 0x1c ;  /* 0x000000040a137c11 */ /* 0x000fe4000f8fe0ff */
[----:B------:R-:W-:Y:S01]  /*02c0*/  LEA.HI R27, R2, UR4, RZ, 0x1c ;  /* 0x00000004021b7c11 */ /* 0x000fe2000f8fe0ff */
[C---:B------:R-:W-:Y:S01]  /*02d0*/  IMAD R24, R26.reuse, 0x4, R11 ;  /* 0x000000041a187824 */ /* 0x040fe200078e020b */
[----:B------:R-:W-:Y:S01]  /*02e0*/  CS2R R10, SRZ ;  /* 0x00000000000a7805 */ /* 0x000fe2000001ff00 */
[C---:B------:R-:W-:Y:S02]  /*02f0*/  IMAD R2, R26.reuse, 0x4, R19 ;  /* 0x000000041a027824 */ /* 0x040fe400078e0213 */
[----:B------:R-:W-:-:S03]  /*0300*/  IMAD R26, R26, 0x4, R27 ;  /* 0x000000041a1a7824 */ /* 0x000fc600078e021b */
[----:B------:R1:W3:Y:S02]  /*0310*/  @!P0 LDG.E.EL.128 R8, desc[UR6][R16.64] ;  /* 0x0000000610088981 */ /* 0x0002e4000c2e1d00 */
[----:B-1----:R-:W-:Y:S01]  /*0320*/  CS2R R16, SRZ ;  /* 0x0000000000107805 */ /* 0x002fe2000001ff00 */
[----:B--2---:R-:W-:Y:S01]  /*0330*/  FADD R12, -R12, R4 ;  /* 0x000000040c0c7221 */ /* 0x004fe20000000100 */
[----:B------:R-:W-:Y:S01]  /*0340*/  FADD R19, -R13, R5 ;  /* 0x000000050d137221 */ /* 0x000fe20000000100 */
[----:B------:R-:W-:Y:S01]  /*0350*/  FADD R27, -R14, R6 ;  /* 0x000000060e1b7221 */ /* 0x000fe20000000100 */
[----:B------:R-:W-:Y:S01]  /*0360*/  FADD R18, -R15, R7 ;  /* 0x000000070f127221 */ /* 0x000fe20000000100 */
[----:B------:R-:W-:Y:S01]  /*0370*/  CS2R R14, SRZ ;  /* 0x00000000000e7805 */ /* 0x000fe2000001ff00 */
[----:B------:R1:W-:Y:S04]  /*0380*/  STS [R25], R12 ;  /* 0x0000000c19007388 */ /* 0x0003e80000000800 */
[----:B------:R-:W-:Y:S04]  /*0390*/  STS [R24+0x400], R19 ;  /* 0x0004001318007388 */ /* 0x000fe80000000800 */
[----:B------:R-:W-:Y:S01]  /*03a0*/  STS [R2+0x800], R27 ;  /* 0x0008001b02007388 */ /* 0x000fe20000000800 */
[----:B-1----:R-:W-:-:S03]  /*03b0*/  CS2R R12, SRZ ;  /* 0x00000000000c7805 */ /* 0x002fc6000001ff00 */
[----:B------:R1:W-:Y:S04]  /*03c0*/  STS [R26+0xc00], R18 ;  /* 0x000c00121a007388 */ /* 0x0003e80000000800 */
[----:B------:R-:W2:Y:S01]  /*03d0*/  @!P0 LDG.E.EL.128 R12, desc[UR6][R28.64] ;  /* 0x000000061c0c8981 */ /* 0x000ea2000c2e1d00 */
[----:B-1----:R-:W-:-:S06]  /*03e0*/  CS2R R18, SRZ ;  /* 0x0000000000127805 */ /* 0x002fcc000001ff00 */
[----:B------:R1:W4:Y:S01]  /*03f0*/  @!P0 LDG.E.EL.128 R16, desc[UR6][R20.64] ;  /* 0x0000000614108981 */ /* 0x000322000c2e1d00 */
[----:B------:R-:W5:Y:S01]  /*0400*/  S2R R27, SR_TID.X ;  /* 0x00000000001b7919 */ /* 0x000f620000002100 */
[----:B---3--:R-:W-:Y:S01]  /*0410*/  FADD R8, -R8, R4 ;  /* 0x0000000408087221 */ /* 0x008fe20000000100 */
[----:B------:R-:W-:Y:S01]  /*0420*/  FADD R9, -R9, R5 ;  /* 0x0000000509097221 */ /* 0x000fe20000000100 */
[----:B------:R-:W-:Y:S01]  /*0430*/  FADD R10, -R10, R6 ;  /* 0x000000060a0a7221 */ /* 0x000fe20000000100 */
[----:B------:R-:W-:Y:S02]  /*0440*/  FADD R11, -R11, R7 ;  /* 0x000000070b0b7221 */ /* 0x000fe40000000100 */
[----:B------:R3:W-:Y:S04]  /*0450*/  STS [R25+0x100], R8 ;  /* 0x0001000819007388 */ /* 0x0007e80000000800 */
[----:B------:R1:W-:Y:S04]  /*0460*/  STS [R24+0x500], R9 ;  /* 0x0005000918007388 */ /* 0x0003e80000000800 */
[----:B------:R1:W-:Y:S04]  /*0470*/  STS [R2+0x900], R10 ;  /* 0x0009000a02007388 */ /* 0x0003e80000000800 */
[----:B------:R1:W-:Y:S01]  /*0480*/  STS [R26+0xd00], R11 ;  /* 0x000d000b1a007388 */ /* 0x0003e20000000800 */
[----:B-----5:R-:W-:Y:S01]  /*0490*/  SHF.R.U32.HI R27, RZ, 0x2, R27 ;  /* 0x00000002ff1b7819 */ /* 0x020fe2000001161b */
[----:B--2---:R-:W-:Y:S01]  /*04a0*/  FADD R12, -R12, R4 ;  /* 0x000000040c0c7221 */ /* 0x004fe20000000100 */
[----:B------:R-:W-:Y:S01]  /*04b0*/  FADD R13, -R13, R5 ;  /* 0x000000050d0d7221 */ /* 0x000fe20000000100 */
[----:B-1----:R-:W-:Y:S01]  /*04c0*/  FADD R21, -R14, R6 ;  /* 0x000000060e157221 */ /* 0x002fe20000000100 */
[----:B------:R-:W-:-:S02]  /*04d0*/  FADD R15, -R15, R7 ;  /* 0x000000070f0f7221 */ /* 0x000fc40000000100 */
[----:B------:R1:W-:Y:S04]  /*04e0*/  STS [R25+0x200], R12 ;  /* 0x0002000c19007388 */ /* 0x0003e80000000800 */
[----:B------:R-:W-:Y:S01]  /*04f0*/  STS [R24+0x600], R13 ;  /* 0x0006000d18007388 */ /* 0x000fe20000000800 */
[----:B----4-:R-:W-:Y:S01]  /*0500*/  FADD R4, -R16, R4 ;  /* 0x0000000410047221 */ /* 0x010fe20000000100 */
[----:B------:R-:W-:Y:S01]  /*0510*/  FADD R17, -R17, R5 ;  /* 0x0000000511117221 */ /* 0x000fe20000000100 */
[----:B------:R-:W-:Y:S01]  /*0520*/  FADD R5, -R18, R6 ;  /* 0x0000000612057221 */ /* 0x000fe20000000100 */
[----:B------:R-:W-:Y:S01]  /*0530*/  STS [R2+0xa00], R21 ;  /* 0x000a001502007388 */ /* 0x000fe20000000800 */
[----:B------:R-:W-:-:S03]  /*0540*/  FADD R19, -R19, R7 ;  /* 0x0000000713137221 */ /* 0x000fc60000000100 */
[----:B------:R-:W-:Y:S01]  /*0550*/  STS [R26+0xe00], R15 ;  /* 0x000e000f1a007388 */ /* 0x000fe20000000800 */
[----:B------:R-:W-:-:S03]  /*0560*/  LOP3.LUT R16, R3, 0x3fc, RZ, 0xc0, !PT ;  /* 0x000003fc03107812 */ /* 0x000fc600078ec0ff */
[----:B------:R-:W-:Y:S04]  /*0570*/  STS [R25+0x300], R4 ;  /* 0x0003000419007388 */ /* 0x000fe80000000800 */
[----:B------:R-:W-:Y:S04]  /*0580*/  STS [R24+0x700], R17 ;  /* 0x0007001118007388 */ /* 0x000fe80000000800 */
[----:B------:R2:W-:Y:S01]  /*0590*/  STS [R2+0xb00], R5 ;  /* 0x000b000502007388 */ /* 0x0005e20000000800 */
[----:B------:R-:W-:-:S03]  /*05a0*/  LOP3.LUT R6, R16, 0x400, RZ, 0xfc, !PT ;  /* 0x0000040010067812 */ /* 0x000fc600078efcff */
[----:B------:R4:W-:Y:S01]  /*05b0*/  STS [R26+0xf00], R19 ;  /* 0x000f00131a007388 */ /* 0x0009e20000000800 */
[----:B---3--:R-:W-:Y:S02]  /*05c0*/  LOP3.LUT R8, R16, 0x800, RZ, 0xfc, !PT ;  /* 0x0000080010087812 */ /* 0x008fe400078efcff */
[----:B------:R-:W-:Y:S02]  /*05d0*/  SHF.R.U32.HI R7, RZ, 0x4, R6 ;  /* 0x00000004ff077819 */ /* 0x000fe40000011606 */
[----:B0-----:R-:W-:Y:S02]  /*05e0*/  SHF.R.U32.HI R9, RZ, 0x4, R8 ;  /* 0x00000004ff097819 */ /* 0x001fe40000011608 */
[----:B------:R-:W-:Y:S02]  /*05f0*/  LOP3.LUT R6, R27, 0x30, RZ, 0xc0, !PT ;  /* 0x000000301b067812 */ /* 0x000fe400078ec0ff */
[----:B------:R-:W-:Y:S02]  /*0600*/  LOP3.LUT R8, R7, 0x70, RZ, 0xc0, !PT ;  /* 0x0000007007087812 */ /* 0x000fe400078ec0ff */
[----:B------:R-:W-:Y:S01]  /*0610*/  LOP3.LUT R10, R9, 0xb0, RZ, 0xc0, !PT ;  /* 0x000000b0090a7812 */ /* 0x000fe200078ec0ff */
[----:B------:R-:W-:-:S02]  /*0620*/  VIADD R7, R6, UR4 ;  /* 0x0000000406077c36 */ /* 0x000fc40008000000 */
[----:B------:R-:W-:Y:S02]  /*0630*/  VIADD R9, R8, UR4 ;  /* 0x0000000408097c36 */ /* 0x000fe40008000000 */
[----:B------:R-:W-:Y:S02]  /*0640*/  VIADD R11, R10, UR4 ;  /* 0x000000040a0b7c36 */ /* 0x000fe40008000000 */
[C---:B------:R-:W-:Y:S01]  /*0650*/  IMAD R7, R16.reuse, 0x4, R7 ;  /* 0x0000000410077824 */ /* 0x040fe200078e0207 */
[----:B------:R-:W-:Y:S01]  /*0660*/  BAR.SYNC.DEFER_BLOCKING 0x0 ;  /* 0x0000000000007b1d */ /* 0x000fe20000010000 */
[C---:B------:R-:W-:Y:S02]  /*0670*/  IMAD R9, R16.reuse, 0x4, R9 ;  /* 0x0000000410097824 */ /* 0x040fe400078e0209 */
[----:B-1----:R-:W-:Y:S01]  /*0680*/  IMAD R12, R16, 0x4, R11 ;  /* 0x00000004100c7824 */ /* 0x002fe200078e020b */
[----:B------:R-:W-:Y:S02]  /*0690*/  SHF.R.S32.HI R18, RZ, 0x17, R22 ;  /* 0x00000017ff127819 */ /* 0x000fe40000011416 */
[----:B------:R-:W-:-:S02]  /*06a0*/  LOP3.LUT R3, R3, 0xfc, RZ, 0xc0, !PT ;  /* 0x000000fc03037812 */ /* 0x000fc400078ec0ff */
[----:B--2---:R-:W-:Y:S02]  /*06b0*/  SGXT R2, R18, 0x1 ;  /* 0x000000011202781a */ /* 0x004fe40000000200 */
[----:B------:R-:W-:-:S04]  /*06c0*/  PRMT R17, R3, 0x6540, R22 ;  /* 0x0000654003117816 */ /* 0x000fc80000000016 */
[----:B------:R-:W-:Y:S02]  /*06d0*/  LEA.HI R18, R2, R17, RZ, 0x9 ;  /* 0x0000001102127211 */ /* 0x000fe400078f48ff */
[----:B------:R-:W0:Y:S01]  /*06e0*/  LDC.64 R2, c[0x0][0x220] ;  /* 0x00008800ff027b82 */ /* 0x000e220000000a00 */
[----:B------:R-:W1:Y:S04]  /*06f0*/  LDS.128 R4, [R7] ;  /* 0x0000000007047984 */ /* 0x000e680000000c00 */
[----:B------:R-:W2:Y:S04]  /*0700*/  LDS.128 R8, [R9+0x1000] ;  /* 0x0010000009087984 */ /* 0x000ea80000000c00 */
[----:B------:R-:W3:Y:S01]  /*0710*/  LDS.128 R12, [R12+0x2000] ;  /* 0x002000000c0c7984 */ /* 0x000ee20000000c00 */
[----:B----4-:R-:W-:Y:S01]  /*0720*/  SHF.R.U32.HI R19, RZ, 0x6, R23 ;  /* 0x00000006ff137819 */ /* 0x010fe20000011617 */
[----:B------:R-:W-:-:S03]  /*0730*/  IMAD.SHL.U32 R20, R18, 0x10, RZ ;  /* 0x0000001012147824 */ /* 0x000fc600078e00ff */
[----:B------:R-:W-:Y:S02]  /*0740*/  SGXT.U32 R19, R19, 0x2 ;  /* 0x000000021313781a */ /* 0x000fe40000000000 */
[----:B------:R-:W-:Y:S02]  /*0750*/  LOP3.LUT R18, R18, 0xfffffe00, RZ, 0xc0, !PT ;  /* 0xfffffe0012127812 */ /* 0x000fe400078ec0ff */
[----:B------:R-:W-:Y:S02]  /*0760*/  LOP3.LUT R20, R20, 0xffffe000, RZ, 0xc0, !PT ;  /* 0xffffe00014147812 */ /* 0x000fe400078ec0ff */
[----:B------:R-:W-:Y:S02]  /*0770*/  LOP3.LUT R0, R0, R19, RZ, 0xfc, !PT ;  /* 0x0000001300007212 */ /* 0x000fe400078efcff */
[----:B------:R-:W-:Y:S02]  /*0780*/  LOP3.LUT R19, R16, 0xc00, RZ, 0xfc, !PT ;  /* 0x00000c0010137812 */ /* 0x000fe400078efcff */
[----:B------:R-:W-:-:S02]  /*0790*/  IADD3 R17, R20, R17, -R18 ;  /* 0x0000001114117210 */ /* 0x000fc40007ffe812 */
[C---:B------:R-:W-:Y:S02]  /*07a0*/  LOP3.LUT R18, R0.reuse, 0x4, RZ, 0xfc, !PT ;  /* 0x0000000400127812 */ /* 0x040fe400078efcff */
[C---:B------:R-:W-:Y:S02]  /*07b0*/  LOP3.LUT R20, R0.reuse, 0x8, RZ, 0xfc, !PT ;  /* 0x0000000800147812 */ /* 0x040fe400078efcff */
[----:B------:R-:W-:Y:S02]  /*07c0*/  SHF.R.U32.HI R19, RZ, 0x4, R19 ;  /* 0x00000004ff137819 */ /* 0x000fe40000011613 */
[C---:B------:R-:W-:Y:S02]  /*07d0*/  LOP3.LUT R24, R0.reuse, 0xc, RZ, 0xfc, !PT ;  /* 0x0000000c00187812 */ /* 0x040fe400078efcff */
[----:B------:R-:W-:Y:S02]  /*07e0*/  ISETP.GE.AND P1, PT, R0, 0x10, PT ;  /* 0x000000100000780c */ /* 0x000fe40003f26270 */
[----:B------:R-:W-:-:S02]  /*07f0*/  ISETP.GE.AND P2, PT, R18, 0x10, PT ;  /* 0x000000101200780c */ /* 0x000fc40003f46270 */
[----:B------:R-:W-:Y:S02]  /*0800*/  ISETP.GE.AND P3, PT, R20, 0x10, PT ;  /* 0x000000101400780c */ /* 0x000fe40003f66270 */
[----:B------:R-:W-:Y:S01]  /*0810*/  LOP3.LUT R22, R19, 0xf0, RZ, 0xc0, !PT ;  /* 0x000000f013167812 */ /* 0x000fe200078ec0ff */
[--C-:B------:R-:W-:Y:S01]  /*0820*/  IMAD R19, R0, 0x200, R17.reuse ;  /* 0x0000020000137824 */ /* 0x100fe200078e0211 */
[----:B------:R-:W-:Y:S01]  /*0830*/  ISETP.GE.AND P0, PT, R24, 0x10, PT ;  /* 0x000000101800780c */ /* 0x000fe20003f06270 */
[--C-:B------:R-:W-:Y:S02]  /*0840*/  IMAD R21, R18, 0x200, R17.reuse ;  /* 0x0000020012157824 */ /* 0x100fe400078e0211 */
[----:B------:R-:W-:Y:S02]  /*0850*/  IMAD R23, R20, 0x200, R17 ;  /* 0x0000020014177824 */ /* 0x000fe400078e0211 */
[----:B0-----:R-:W-:-:S04]  /*0860*/  IMAD.WIDE R18, R19, 0x4, R2 ;  /* 0x0000000413127825 */ /* 0x001fc800078e0202 */
[----:B------:R-:W-:Y:S02]  /*0870*/  VIADD R25, R22, UR4 ;  /* 0x0000000416197c36 */ /* 0x000fe40008000000 */
[--C-:B------:R-:W-:Y:S01]  /*0880*/  IMAD.WIDE R20, R21, 0x4, R2.reuse ;  /* 0x0000000415147825 */ /* 0x100fe200078e0202 */
[----:B-1----:R0:W-:Y:S03]  /*0890*/  @!P1 STG.E.128 desc[UR6][R18.64], R4 ;  /* 0x0000000412009986 */ /* 0x0021e6000c101d06 */
[----:B------:R-:W-:Y:S01]  /*08a0*/  IMAD.WIDE R22, R23, 0x4, R2 ;  /* 0x0000000417167825 */ /* 0x000fe200078e0202 */
[----:B--2---:R0:W-:Y:S04]  /*08b0*/  @!P2 STG.E.128 desc[UR6][R20.64], R8 ;  /* 0x000000081400a986 */ /* 0x0041e8000c101d06 */
[----:B---3--:R0:W-:Y:S01]  /*08c0*/  @!P3 STG.E.128 desc[UR6][R22.64], R12 ;  /* 0x0000000c1600b986 */ /* 0x0081e2000c101d06 */
[----:B------:R-:W-:Y:S01]  /*08d0*/  IMAD R25, R16, 0x4, R25 ;  /* 0x0000000410197824 */ /* 0x000fe200078e0219 */
[----:B0-----:R-:W-:Y:S06]  /*08e0*/  @P0 EXIT ;  /* 0x000000000000094d */ /* 0x001fec0003800000 */
[----:B0-----:R-:W0:Y:S01]  /*08f0*/  LDS.128 R4, [R25+0x3000] ;  /* 0x0030000019047984 */ /* 0x001e220000000c00 */
[----:B------:R-:W-:-:S05]  /*0900*/  LOP3.LUT R0, R0, 0xc, RZ, 0xfc, !PT ;  /* 0x0000000c00007812 */ /* 0x000fca00078efcff */
[----:B------:R-:W-:-:S04]  /*0910*/  IMAD R17, R0, 0x200, R17 ;  /* 0x0000020000117824 */ /* 0x000fc800078e0211 */
[----:B------:R-:W-:-:S05]  /*0920*/  IMAD.WIDE R2, R17, 0x4, R2 ;  /* 0x0000000411027825 */ /* 0x000fca00078e0202 */
[----:B0-----:R-:W-:Y:S01]  /*0930*/  STG.E.128 desc[UR6][R2.64], R4 ;  /* 0x0000000402007986 */ /* 0x001fe2000c101d06 */
[----:B------:R-:W-:Y:S05]  /*0940*/  EXIT ;  /* 0x000000000000794d */ /* 0x000fea0003800000 */
.L_x_0:
[----:B------:R-:W-:-:S00]  /*0950*/  BRA `(.L_x_0) ;  /* 0xfffffffc00fc7947 */ /* 0x000fc0000383ffff */
[----:B------:R-:W-:-:S00]  /*0960*/  NOP ;  /* 0x0000000000007918 */ /* 0x000fc00000000000 */
        /* <DEDUP_REMOVED lines=9> */
.L_x_1:


//--------------------- .nv.shared.triton_poi_fused_sub_0 --------------------------
	.section	.nv.shared.triton_poi_fused_sub_0,"aw",@nobits
	.sectionflags	@""
	.align	16
	.zero		1024


//--------------------- .nv.constant0.triton_poi_fused_sub_0 --------------------------
	.section	.nv.constant0.triton_poi_fused_sub_0,"a",@progbits
	.sectionflags	@""
	.align	4
.nv.constant0.triton_poi_fused_sub_0:
	.zero		560
